//
// Generated by NVIDIA NVVM Compiler
//
// Compiler Build ID: CL-36424714
// Cuda compilation tools, release 13.0, V13.0.88
// Based on NVVM 20.0.0
//

.version 9.0
.target sm_100
.address_size 64

	// .globl	_Z12mem_trs_testPi
.extern .func  (.param .b32 func_retval0) vprintf
(
	.param .b64 vprintf_param_0,
	.param .b64 vprintf_param_1
)
;
.global .align 1 .b8 $str[32] = {116, 105, 100, 32, 58, 32, 37, 100, 44, 32, 103, 105, 100, 58, 32, 37, 100, 44, 32, 118, 97, 108, 117, 101, 32, 58, 32, 37, 100, 32, 10};

.visible .entry _Z12mem_trs_testPi(
	.param .u64 .ptr .align 1 _Z12mem_trs_testPi_param_0
)
{
	.local .align 8 .b8 	__local_depot0[16];
	.reg .b64 	%SP;
	.reg .b64 	%SPL;
	.reg .b32 	%r<8>;
	.reg .b64 	%rd<9>;

	mov.u64 	%SPL, __local_depot0;
	cvta.local.u64 	%SP, %SPL;
	ld.param.u64 	%rd1, [_Z12mem_trs_testPi_param_0];
	cvta.to.global.u64 	%rd2, %rd1;
	add.u64 	%rd3, %SP, 0;
	add.u64 	%rd4, %SPL, 0;
	mov.u32 	%r1, %ctaid.x;
	mov.u32 	%r2, %ntid.x;
	mov.u32 	%r3, %tid.x;
	mad.lo.s32 	%r4, %r1, %r2, %r3;
	mul.wide.s32 	%rd5, %r4, 4;
	add.s64 	%rd6, %rd2, %rd5;
	ld.global.u32 	%r5, [%rd6];
	st.local.v2.u32 	[%rd4], {%r3, %r4};
	st.local.u32 	[%rd4+8], %r5;
	mov.u64 	%rd7, $str;
	cvta.global.u64 	%rd8, %rd7;
	{ // callseq 0, 0
	.param .b64 param0;
	st.param.b64 	[param0], %rd8;
	.param .b64 param1;
	st.param.b64 	[param1], %rd3;
	.param .b32 retval0;
	call.uni (retval0), 
	vprintf, 
	(
	param0, 
	param1
	);
	ld.param.b32 	%r6, [retval0];
	} // callseq 0
	ret;

}


// ===== COMPILED SASS (sm_100) =====

	.target	sm_100

	.elftype	@"ET_EXEC"


//--------------------- .note.nv.tkinfo           --------------------------
	.section	.note.nv.tkinfo,"",@"SHT_NOTE"
	.sectionflags	@"SHF_NOTE_NV_TKINFO"
	.tkinfo
        /*0018*/ 	.word	0x00000002
        /*0030*/ 	.string	""
        /*0030*/ 	.string	"ptxas"
        /*0030*/ 	.string	"Cuda compilation tools, release 13.0, V13.0.88"
        /*0030*/ 	.string	"Build cuda_13.0.r13.0/compiler.36424714_0"
        /*0030*/ 	.string	"-arch sm_100 -m 64 "



//--------------------- .note.nv.cuinfo           --------------------------
	.section	.note.nv.cuinfo,"",@"SHT_NOTE"
	.sectionflags	@"SHF_NOTE_NV_CUINFO"
        /*0018*/ 	.short	0x0002
        /*001a*/ 	.short	0x0064
        /*001c*/ 	.short	0x0082
	.zero		2


//--------------------- .nv.info                  --------------------------
	.section	.nv.info,"",@"SHT_CUDA_INFO"
	.align	4


	//----- nvinfo : EIATTR_REGCOUNT
	.align		4
        /*0000*/ 	.byte	0x04, 0x2f
        /*0002*/ 	.short	(.L_2 - .L_1)
	.align		4
.L_1:
        /*0004*/ 	.word	index@(_Z12mem_trs_testPi)
        /*0008*/ 	.word	0x00000018


	//----- nvinfo : EIATTR_FRAME_SIZE
	.align		4
.L_2:
        /*000c*/ 	.byte	0x04, 0x11
        /*000e*/ 	.short	(.L_4 - .L_3)
	.align		4
.L_3:
        /*0010*/ 	.word	index@(_Z12mem_trs_testPi)
        /*0014*/ 	.word	0x00000010


	//----- nvinfo : EIATTR_MIN_STACK_SIZE
	.align		4
.L_4:
        /*0018*/ 	.byte	0x04, 0x12
        /*001a*/ 	.short	(.L_6 - .L_5)
	.align		4
.L_5:
        /*001c*/ 	.word	index@(_Z12mem_trs_testPi)
        /*0020*/ 	.word	0x00000010
.L_6:


//--------------------- .nv.compat                --------------------------
	.section	.nv.compat,"",@"SHT_CUDA_COMPAT_INFO"
	.align	4
        /*0000*/ 	.byte	0x02, 0x09, 0x00, 0x00, 0x02, 0x02, 0x01, 0x00, 0x02, 0x05, 0x05, 0x00, 0x03, 0x07, 0x01, 0x01
        /*0010*/ 	.byte	0x02, 0x03, 0x00, 0x00, 0x02, 0x06, 0x01, 0x00, 0x04, 0x0b, 0x08, 0x00, 0x09, 0x00, 0x00, 0x00
        /*0020*/ 	.byte	0x00, 0x00, 0x00, 0x00


//--------------------- .nv.info._Z12mem_trs_testPi --------------------------
	.section	.nv.info._Z12mem_trs_testPi,"",@"SHT_CUDA_INFO"
	.sectionflags	@""
	.align	4


	//----- nvinfo : EIATTR_CUDA_API_VERSION
	.align		4
        /*0000*/ 	.byte	0x04, 0x37
        /*0002*/ 	.short	(.L_8 - .L_7)
.L_7:
        /*0004*/ 	.word	0x00000082


	//----- nvinfo : EIATTR_KPARAM_INFO
	.align		4
.L_8:
        /*0008*/ 	.byte	0x04, 0x17
        /*000a*/ 	.short	(.L_10 - .L_9)
.L_9:
        /*000c*/ 	.word	0x00000000
        /*0010*/ 	.short	0x0000
        /*0012*/ 	.short	0x0000
        /*0014*/ 	.byte	0x00, 0xf5, 0x21, 0x00


	//----- nvinfo : EIATTR_SPARSE_MMA_MASK
	.align		4
.L_10:
        /*0018*/ 	.byte	0x03, 0x50
        /*001a*/ 	.short	0x0000


	//----- nvinfo : EIATTR_MAXREG_COUNT
	.align		4
        /*001c*/ 	.byte	0x03, 0x1b
        /*001e*/ 	.short	0x00ff


	//----- nvinfo : EIATTR_EXTERNS
	.align		4
        /*0020*/ 	.byte	0x04, 0x0f
        /*0022*/ 	.short	(.L_12 - .L_11)


	//   ....[0]....
	.align		4
.L_11:
        /*0024*/ 	.word	index@(vprintf)


	//----- nvinfo : EIATTR_MERCURY_ISA_VERSION
	.align		4
.L_12:
        /*0028*/ 	.byte	0x03, 0x5f
        /*002a*/ 	.short	0x0101


	//----- nvinfo : EIATTR_VRC_CTA_INIT_COUNT
	.align		4
        /*002c*/ 	.byte	0x02, 0x4a
	.zero		1
	.zero		1


	//----- nvinfo : EIATTR_SYSCALL_OFFSETS
	.align		4
        /*0030*/ 	.byte	0x04, 0x46
        /*0032*/ 	.short	(.L_14 - .L_13)


	//   ....[0]....
.L_13:
        /*0034*/ 	.word	0x00000160


	//----- nvinfo : EIATTR_EXIT_INSTR_OFFSETS
	.align		4
.L_14:
        /*0038*/ 	.byte	0x04, 0x1c
        /*003a*/ 	.short	(.L_16 - .L_15)


	//   ....[0]....
.L_15:
        /*003c*/ 	.word	0x00000170


	//----- nvinfo : EIATTR_CBANK_PARAM_SIZE
	.align		4
.L_16:
        /*0040*/ 	.byte	0x03, 0x19
        /*0042*/ 	.short	0x0008


	//----- nvinfo : EIATTR_PARAM_CBANK
	.align		4
        /*0044*/ 	.byte	0x04, 0x0a
        /*0046*/ 	.short	(.L_18 - .L_17)
	.align		4
.L_17:
        /*0048*/ 	.word	index@(.nv.constant0._Z12mem_trs_testPi)
        /*004c*/ 	.short	0x0380
        /*004e*/ 	.short	0x0008


	//----- nvinfo : EIATTR_SW_WAR
	.align		4
.L_18:
        /*0050*/ 	.byte	0x04, 0x36
        /*0052*/ 	.short	(.L_20 - .L_19)
.L_19:
        /*0054*/ 	.word	0x00000008
.L_20:


//--------------------- .nv.callgraph             --------------------------
	.section	.nv.callgraph,"",@"SHT_CUDA_CALLGRAPH"
	.align	4
	.sectionentsize	8
	.align		4
        /*0000*/ 	.word	0x00000000
	.align		4
        /*0004*/ 	.word	0xffffffff
	.align		4
        /*0008*/ 	.word	index@(_Z12mem_trs_testPi)
	.align		4
        /*000c*/ 	.word	index@(vprintf)
	.align		4
        /*0010*/ 	.word	0x00000000
	.align		4
        /*0014*/ 	.word	0xfffffffe
	.align		4
        /*0018*/ 	.word	0x00000000
	.align		4
        /*001c*/ 	.word	0xfffffffd
	.align		4
        /*0020*/ 	.word	0x00000000
	.align		4
        /*0024*/ 	.word	0xfffffffc


//--------------------- .nv.constant4             --------------------------
	.section	.nv.constant4,"a",@progbits
	.align	8
	.align		8
.nv.constant4:
        /*0000*/ 	.dword	vprintf
	.align		8
        /*0008*/ 	.dword	$str


//--------------------- .text._Z12mem_trs_testPi  --------------------------
	.section	.text._Z12mem_trs_testPi,"ax",@progbits
	.align	128
        .global         _Z12mem_trs_testPi
        .type           _Z12mem_trs_testPi,@function
        .size           _Z12mem_trs_testPi,(.L_x_2 - _Z12mem_trs_testPi)
        .other          _Z12mem_trs_testPi,@"STO_CUDA_ENTRY STV_DEFAULT"
_Z12mem_trs_testPi:
.text._Z12mem_trs_testPi:
[----:B------:R-:W0:Y:S01]  /*0000*/  LDC R1, c[0x0][0x37c] ;  /* 0x0000df00ff017b82 */ /* 0x000e220000000800 */
[----:B------:R-:W1:Y:S01]  /*0010*/  S2R R10, SR_TID.X ;  /* 0x00000000000a7919 */ /* 0x000e620000002100 */
[----:B------:R-:W2:Y:S06]  /*0020*/  LDCU UR6, c[0x0][0x2fc] ;  /* 0x00005f80ff0677ac */ /* 0x000eac0008000800 */
[----:B------:R-:W1:Y:S01]  /*0030*/  S2UR UR7, SR_CTAID.X ;  /* 0x00000000000779c3 */ /* 0x000e620000002500 */
[----:B0-----:R-:W-:Y:S01]  /*0040*/  VIADD R1, R1, 0xfffffff0 ;  /* 0xfffffff001017836 */ /* 0x001fe20000000000 */
[----:B------:R-:W0:Y:S06]  /*0050*/  LDCU.64 UR4, c[0x0][0x358] ;  /* 0x00006b00ff0477ac */ /* 0x000e2c0008000a00 */
[----:B------:R-:W3:Y:S01]  /*0060*/  LDC.64 R2, c[0x0][0x380] ;  /* 0x0000e000ff027b82 */ /* 0x000ee20000000a00 */
[----:B------:R-:W-:Y:S01]  /*0070*/  MOV R0, 0x0 ;  /* 0x0000000000007802 */ /* 0x000fe20000000f00 */
[----:B------:R-:W4:Y:S06]  /*0080*/  LDCU.64 UR8, c[0x4][0x8] ;  /* 0x01000100ff0877ac */ /* 0x000f2c0008000a00 */
[----:B------:R-:W1:Y:S02]  /*0090*/  LDC R11, c[0x0][0x360] ;  /* 0x0000d800ff0b7b82 */ /* 0x000e640000000800 */
[----:B-1----:R-:W-:-:S04]  /*00a0*/  IMAD R11, R11, UR7, R10 ;  /* 0x000000070b0b7c24 */ /* 0x002fc8000f8e020a */
[----:B---3--:R-:W-:-:S06]  /*00b0*/  IMAD.WIDE R2, R11, 0x4, R2 ;  /* 0x000000040b027825 */ /* 0x008fcc00078e0202 */
[----:B0-----:R-:W3:Y:S01]  /*00c0*/  LDG.E R2, desc[UR4][R2.64] ;  /* 0x0000000402027981 */ /* 0x001ee2000c1e1900 */
[----:B------:R-:W0:Y:S01]  /*00d0*/  LDCU UR4, c[0x0][0x2f8] ;  /* 0x00005f00ff0477ac */ /* 0x000e220008000800 */
[----:B------:R1:W1:Y:S01]  /*00e0*/  LDC.64 R8, c[0x4][R0] ;  /* 0x0100000000087b82 */ /* 0x0002620000000a00 */
[----:B----4-:R-:W-:Y:S01]  /*00f0*/  IMAD.U32 R4, RZ, RZ, UR8 ;  /* 0x00000008ff047e24 */ /* 0x010fe2000f8e00ff */
[----:B------:R4:W-:Y:S01]  /*0100*/  STL.64 [R1], R10 ;  /* 0x0000000a01007387 */ /* 0x0009e20000100a00 */
[----:B------:R-:W-:Y:S02]  /*0110*/  MOV R5, UR9 ;  /* 0x0000000900057c02 */ /* 0x000fe40008000f00 */
[----:B0-----:R-:W-:-:S04]  /*0120*/  IADD3 R6, P0, PT, R1, UR4, RZ ;  /* 0x0000000401067c10 */ /* 0x001fc8000ff1e0ff */
[----:B--2---:R-:W-:Y:S01]  /*0130*/  IADD3.X R7, PT, PT, RZ, UR6, RZ, P0, !PT ;  /* 0x00000006ff077c10 */ /* 0x004fe200087fe4ff */
[----:B-1-3--:R4:W-:Y:S08]  /*0140*/  STL [R1+0x8], R2 ;  /* 0x0000080201007387 */ /* 0x00a9f00000100800 */
[----:B------:R-:W-:-:S07]  /*0150*/  LEPC R20, `(.L_x_0) ;  /* 0x000000001014794e */ /* 0x000fce0000000000 */
[----:B----4-:R-:W-:Y:S05]  /*0160*/  CALL.ABS.NOINC R8 ;  /* 0x0000000008007343 */ /* 0x010fea0003c00000 */
.L_x_0:
[----:B------:R-:W-:Y:S05]  /*0170*/  EXIT ;  /* 0x000000000000794d */ /* 0x000fea0003800000 */
.L_x_1:
[----:B------:R-:W-:-:S00]  /*0180*/  BRA `(.L_x_1) ;  /* 0xfffffffc00fc7947 */ /* 0x000fc0000383ffff */
[----:B------:R-:W-:-:S00]  /*0190*/  NOP ;  /* 0x0000000000007918 */ /* 0x000fc00000000000 */
        /* <DEDUP_REMOVED lines=14> */
.L_x_2:


//--------------------- .nv.global.init           --------------------------
	.section	.nv.global.init,"aw",@progbits
.nv.global.init:
	.type		$str,@object
	.size		$str,(.L_0 - $str)
$str:
        /*0000*/ 	.byte	0x74, 0x69, 0x64, 0x20, 0x3a, 0x20, 0x25, 0x64, 0x2c, 0x20, 0x67, 0x69, 0x64, 0x3a, 0x20, 0x25
        /*0010*/ 	.byte	0x64, 0x2c, 0x20, 0x76, 0x61, 0x6c, 0x75, 0x65, 0x20, 0x3a, 0x20, 0x25, 0x64, 0x20, 0x0a, 0x00
.L_0:


//--------------------- .nv.shared.reserved.0     --------------------------
	.section	.nv.shared.reserved.0,"aw",@nobits
	.weak		__nv_reservedSMEM_offset_0_alias
	.size		__nv_reservedSMEM_offset_0_alias, 0, 64
	.other		__nv_reservedSMEM_offset_0_alias,@"STO_CUDA_RESERVED_SHARED STV_DEFAULT"
__nv_reservedSMEM_offset_0_alias:
	.zero		0
	.zero		64


//--------------------- .nv.constant0._Z12mem_trs_testPi --------------------------
	.section	.nv.constant0._Z12mem_trs_testPi,"a",@progbits
	.sectionflags	@""
	.align	4
.nv.constant0._Z12mem_trs_testPi:
	.zero		904


//--------------------- SYMBOLS --------------------------

	.type		.nv.reservedSmem.offset0,@object
	.size		.nv.reservedSmem.offset0,0x4
	.type		vprintf,@function
